//
// Generated by NVIDIA NVVM Compiler
//
// Compiler Build ID: CL-36424714
// Cuda compilation tools, release 13.0, V13.0.88
// Based on NVVM 20.0.0
//

.version 9.0
.target sm_100
.address_size 64

	// .globl	_Z15atualiza_sharedPdS_iiid
// _ZZ15atualiza_sharedPdS_iiidE4tile has been demoted

.visible .entry _Z15atualiza_sharedPdS_iiid(
	.param .u64 .ptr .align 1 _Z15atualiza_sharedPdS_iiid_param_0,
	.param .u64 .ptr .align 1 _Z15atualiza_sharedPdS_iiid_param_1,
	.param .u32 _Z15atualiza_sharedPdS_iiid_param_2,
	.param .u32 _Z15atualiza_sharedPdS_iiid_param_3,
	.param .u32 _Z15atualiza_sharedPdS_iiid_param_4,
	.param .f64 _Z15atualiza_sharedPdS_iiid_param_5
)
{
	.reg .pred 	%p<38>;
	.reg .b32 	%r<39>;
	.reg .b64 	%rd<29>;
	.reg .b64 	%fd<23>;
	// demoted variable
	.shared .align 8 .b8 _ZZ15atualiza_sharedPdS_iiidE4tile[8000];
	ld.param.u64 	%rd6, [_Z15atualiza_sharedPdS_iiid_param_0];
	ld.param.u64 	%rd7, [_Z15atualiza_sharedPdS_iiid_param_1];
	ld.param.u32 	%r10, [_Z15atualiza_sharedPdS_iiid_param_2];
	ld.param.u32 	%r13, [_Z15atualiza_sharedPdS_iiid_param_3];
	ld.param.u32 	%r12, [_Z15atualiza_sharedPdS_iiid_param_4];
	ld.param.f64 	%fd1, [_Z15atualiza_sharedPdS_iiid_param_5];
	cvta.to.global.u64 	%rd1, %rd7;
	mov.u32 	%r1, %tid.x;
	mov.u32 	%r2, %tid.y;
	mov.u32 	%r3, %tid.z;
	mov.u32 	%r14, %ctaid.x;
	shl.b32 	%r15, %r14, 3;
	add.s32 	%r4, %r15, %r1;
	mov.u32 	%r16, %ctaid.y;
	shl.b32 	%r17, %r16, 3;
	add.s32 	%r18, %r17, %r2;
	mov.u32 	%r19, %ctaid.z;
	shl.b32 	%r20, %r19, 3;
	add.s32 	%r6, %r20, %r3;
	cvt.u64.u32 	%rd8, %r6;
	cvt.s64.s32 	%rd2, %r13;
	cvt.s64.s32 	%rd3, %r10;
	cvt.u64.u32 	%rd9, %r18;
	cvt.s64.s32 	%rd10, %r4;
	mad.lo.s64 	%rd11, %rd2, %rd8, %rd9;
	mad.lo.s64 	%rd4, %rd11, %rd3, %rd10;
	setp.ge.s32 	%p3, %r4, %r10;
	setp.ge.s32 	%p4, %r18, %r13;
	or.pred  	%p5, %p3, %p4;
	setp.ge.s32 	%p6, %r6, %r12;
	shl.b64 	%rd12, %rd4, 3;
	add.s64 	%rd5, %rd1, %rd12;
	mov.u32 	%r21, _ZZ15atualiza_sharedPdS_iiidE4tile;
	mad.lo.s32 	%r22, %r3, 800, %r21;
	add.s32 	%r7, %r22, 800;
	mad.lo.s32 	%r23, %r2, 80, %r7;
	add.s32 	%r8, %r23, 80;
	shl.b32 	%r24, %r1, 3;
	add.s32 	%r9, %r8, %r24;
	or.pred  	%p7, %p5, %p6;
	@%p7 bra 	$L__BB0_2;
	ld.global.f64 	%fd2, [%rd5];
	st.shared.f64 	[%r9+8], %fd2;
$L__BB0_2:
	setp.ne.s32 	%p8, %r1, 0;
	setp.lt.s32 	%p9, %r4, 1;
	or.pred  	%p10, %p8, %p9;
	@%p10 bra 	$L__BB0_4;
	ld.global.f64 	%fd3, [%rd5+-8];
	st.shared.f64 	[%r8], %fd3;
$L__BB0_4:
	setp.lt.u32 	%p11, %r1, 7;
	add.s32 	%r25, %r4, 1;
	setp.ge.s32 	%p12, %r25, %r10;
	or.pred  	%p13, %p11, %p12;
	@%p13 bra 	$L__BB0_6;
	ld.global.f64 	%fd4, [%rd5+8];
	st.shared.f64 	[%r9+16], %fd4;
$L__BB0_6:
	setp.ne.s32 	%p14, %r2, 0;
	setp.eq.s32 	%p15, %r18, 0;
	or.pred  	%p16, %p14, %p15;
	@%p16 bra 	$L__BB0_8;
	sub.s64 	%rd13, %rd4, %rd3;
	shl.b64 	%rd14, %rd13, 3;
	add.s64 	%rd15, %rd1, %rd14;
	ld.global.f64 	%fd5, [%rd15];
	add.s32 	%r27, %r7, %r24;
	st.shared.f64 	[%r27+8], %fd5;
$L__BB0_8:
	setp.lt.u32 	%p17, %r2, 7;
	add.s32 	%r28, %r18, 1;
	setp.ge.s32 	%p18, %r28, %r13;
	or.pred  	%p19, %p17, %p18;
	@%p19 bra 	$L__BB0_10;
	add.s64 	%rd16, %rd4, %rd3;
	shl.b64 	%rd17, %rd16, 3;
	add.s64 	%rd18, %rd1, %rd17;
	ld.global.f64 	%fd6, [%rd18];
	st.shared.f64 	[%r9+88], %fd6;
$L__BB0_10:
	setp.ne.s32 	%p20, %r3, 0;
	setp.eq.s32 	%p21, %r6, 0;
	or.pred  	%p22, %p20, %p21;
	@%p22 bra 	$L__BB0_12;
	mul.lo.s64 	%rd19, %rd2, %rd3;
	sub.s64 	%rd20, %rd4, %rd19;
	shl.b64 	%rd21, %rd20, 3;
	add.s64 	%rd22, %rd1, %rd21;
	ld.global.f64 	%fd7, [%rd22];
	mad.lo.s32 	%r30, %r2, 80, %r21;
	add.s32 	%r32, %r30, %r24;
	st.shared.f64 	[%r32+88], %fd7;
$L__BB0_12:
	setp.lt.u32 	%p23, %r3, 7;
	add.s32 	%r34, %r6, 1;
	setp.ge.s32 	%p24, %r34, %r12;
	or.pred  	%p25, %p23, %p24;
	@%p25 bra 	$L__BB0_14;
	mad.lo.s64 	%rd23, %rd2, %rd3, %rd4;
	shl.b64 	%rd24, %rd23, 3;
	add.s64 	%rd25, %rd1, %rd24;
	ld.global.f64 	%fd8, [%rd25];
	st.shared.f64 	[%r9+808], %fd8;
$L__BB0_14:
	setp.eq.s32 	%p27, %r18, 0;
	setp.lt.s32 	%p28, %r4, 1;
	bar.sync 	0;
	add.s32 	%r35, %r10, -1;
	setp.ge.s32 	%p29, %r4, %r35;
	or.pred  	%p30, %p28, %p29;
	mov.pred 	%p37, 0;
	or.pred  	%p31, %p27, %p30;
	@%p31 bra 	$L__BB0_16;
	add.s32 	%r36, %r13, -1;
	setp.lt.s32 	%p37, %r18, %r36;
$L__BB0_16:
	setp.eq.s32 	%p32, %r6, 0;
	not.pred 	%p33, %p37;
	or.pred  	%p34, %p32, %p33;
	add.s32 	%r38, %r12, -1;
	setp.ge.s32 	%p35, %r6, %r38;
	or.pred  	%p36, %p34, %p35;
	@%p36 bra 	$L__BB0_18;
	ld.shared.f64 	%fd9, [%r9+8];
	ld.shared.f64 	%fd10, [%r9+16];
	ld.shared.f64 	%fd11, [%r9];
	add.f64 	%fd12, %fd10, %fd11;
	ld.shared.f64 	%fd13, [%r9+88];
	add.f64 	%fd14, %fd12, %fd13;
	ld.shared.f64 	%fd15, [%r9+-72];
	add.f64 	%fd16, %fd14, %fd15;
	ld.shared.f64 	%fd17, [%r9+808];
	add.f64 	%fd18, %fd16, %fd17;
	ld.shared.f64 	%fd19, [%r9+-792];
	add.f64 	%fd20, %fd18, %fd19;
	fma.rn.f64 	%fd21, %fd9, 0dC018000000000000, %fd20;
	fma.rn.f64 	%fd22, %fd1, %fd21, %fd9;
	cvta.to.global.u64 	%rd26, %rd6;
	add.s64 	%rd28, %rd26, %rd12;
	st.global.f64 	[%rd28], %fd22;
$L__BB0_18:
	ret;

}


// ===== COMPILED SASS (sm_100) =====

	.target	sm_100

	.elftype	@"ET_EXEC"


//--------------------- .note.nv.tkinfo           --------------------------
	.section	.note.nv.tkinfo,"",@"SHT_NOTE"
	.sectionflags	@"SHF_NOTE_NV_TKINFO"
	.tkinfo
        /*0018*/ 	.word	0x00000002
        /*0030*/ 	.string	""
        /*0030*/ 	.string	"ptxas"
        /*0030*/ 	.string	"Cuda compilation tools, release 13.0, V13.0.88"
        /*0030*/ 	.string	"Build cuda_13.0.r13.0/compiler.36424714_0"
        /*0030*/ 	.string	"-arch sm_100 -m 64 "



//--------------------- .note.nv.cuinfo           --------------------------
	.section	.note.nv.cuinfo,"",@"SHT_NOTE"
	.sectionflags	@"SHF_NOTE_NV_CUINFO"
        /*0018*/ 	.short	0x0002
        /*001a*/ 	.short	0x0064
        /*001c*/ 	.short	0x0082
	.zero		2


//--------------------- .nv.info                  --------------------------
	.section	.nv.info,"",@"SHT_CUDA_INFO"
	.align	4


	//----- nvinfo : EIATTR_REGCOUNT
	.align		4
        /*0000*/ 	.byte	0x04, 0x2f
        /*0002*/ 	.short	(.L_1 - .L_0)
	.align		4
.L_0:
        /*0004*/ 	.word	index@(_Z15atualiza_sharedPdS_iiid)
        /*0008*/ 	.word	0x00000020


	//----- nvinfo : EIATTR_FRAME_SIZE
	.align		4
.L_1:
        /*000c*/ 	.byte	0x04, 0x11
        /*000e*/ 	.short	(.L_3 - .L_2)
	.align		4
.L_2:
        /*0010*/ 	.word	index@(_Z15atualiza_sharedPdS_iiid)
        /*0014*/ 	.word	0x00000000


	//----- nvinfo : EIATTR_MIN_STACK_SIZE
	.align		4
.L_3:
        /*0018*/ 	.byte	0x04, 0x12
        /*001a*/ 	.short	(.L_5 - .L_4)
	.align		4
.L_4:
        /*001c*/ 	.word	index@(_Z15atualiza_sharedPdS_iiid)
        /*0020*/ 	.word	0x00000000
.L_5:


//--------------------- .nv.compat                --------------------------
	.section	.nv.compat,"",@"SHT_CUDA_COMPAT_INFO"
	.align	4
        /*0000*/ 	.byte	0x02, 0x09, 0x00, 0x00, 0x02, 0x02, 0x01, 0x00, 0x02, 0x05, 0x05, 0x00, 0x03, 0x07, 0x01, 0x01
        /*0010*/ 	.byte	0x02, 0x03, 0x00, 0x00, 0x02, 0x06, 0x01, 0x00, 0x04, 0x0b, 0x08, 0x00, 0x01, 0x00, 0x00, 0x00
        /*0020*/ 	.byte	0x00, 0x00, 0x00, 0x00


//--------------------- .nv.info._Z15atualiza_sharedPdS_iiid --------------------------
	.section	.nv.info._Z15atualiza_sharedPdS_iiid,"",@"SHT_CUDA_INFO"
	.sectionflags	@""
	.align	4


	//----- nvinfo : EIATTR_CUDA_API_VERSION
	.align		4
        /*0000*/ 	.byte	0x04, 0x37
        /*0002*/ 	.short	(.L_7 - .L_6)
.L_6:
        /*0004*/ 	.word	0x00000082


	//----- nvinfo : EIATTR_KPARAM_INFO
	.align		4
.L_7:
        /*0008*/ 	.byte	0x04, 0x17
        /*000a*/ 	.short	(.L_9 - .L_8)
.L_8:
        /*000c*/ 	.word	0x00000000
        /*0010*/ 	.short	0x0005
        /*0012*/ 	.short	0x0020
        /*0014*/ 	.byte	0x00, 0xf0, 0x21, 0x00


	//----- nvinfo : EIATTR_KPARAM_INFO
	.align		4
.L_9:
        /*0018*/ 	.byte	0x04, 0x17
        /*001a*/ 	.short	(.L_11 - .L_10)
.L_10:
        /*001c*/ 	.word	0x00000000
        /*0020*/ 	.short	0x0004
        /*0022*/ 	.short	0x0018
        /*0024*/ 	.byte	0x00, 0xf0, 0x11, 0x00


	//----- nvinfo : EIATTR_KPARAM_INFO
	.align		4
.L_11:
        /*0028*/ 	.byte	0x04, 0x17
        /*002a*/ 	.short	(.L_13 - .L_12)
.L_12:
        /*002c*/ 	.word	0x00000000
        /*0030*/ 	.short	0x0003
        /*0032*/ 	.short	0x0014
        /*0034*/ 	.byte	0x00, 0xf0, 0x11, 0x00


	//----- nvinfo : EIATTR_KPARAM_INFO
	.align		4
.L_13:
        /*0038*/ 	.byte	0x04, 0x17
        /*003a*/ 	.short	(.L_15 - .L_14)
.L_14:
        /*003c*/ 	.word	0x00000000
        /*0040*/ 	.short	0x0002
        /*0042*/ 	.short	0x0010
        /*0044*/ 	.byte	0x00, 0xf0, 0x11, 0x00


	//----- nvinfo : EIATTR_KPARAM_INFO
	.align		4
.L_15:
        /*0048*/ 	.byte	0x04, 0x17
        /*004a*/ 	.short	(.L_17 - .L_16)
.L_16:
        /*004c*/ 	.word	0x00000000
        /*0050*/ 	.short	0x0001
        /*0052*/ 	.short	0x0008
        /*0054*/ 	.byte	0x00, 0xf5, 0x21, 0x00


	//----- nvinfo : EIATTR_KPARAM_INFO
	.align		4
.L_17:
        /*0058*/ 	.byte	0x04, 0x17
        /*005a*/ 	.short	(.L_19 - .L_18)
.L_18:
        /*005c*/ 	.word	0x00000000
        /*0060*/ 	.short	0x0000
        /*0062*/ 	.short	0x0000
        /*0064*/ 	.byte	0x00, 0xf5, 0x21, 0x00


	//----- nvinfo : EIATTR_SPARSE_MMA_MASK
	.align		4
.L_19:
        /*0068*/ 	.byte	0x03, 0x50
        /*006a*/ 	.short	0x0000


	//----- nvinfo : EIATTR_MAXREG_COUNT
	.align		4
        /*006c*/ 	.byte	0x03, 0x1b
        /*006e*/ 	.short	0x00ff


	//----- nvinfo : EIATTR_NUM_BARRIERS
	.align		4
        /*0070*/ 	.byte	0x02, 0x4c
        /*0072*/ 	.byte	0x01
	.zero		1


	//----- nvinfo : EIATTR_MERCURY_ISA_VERSION
	.align		4
        /*0074*/ 	.byte	0x03, 0x5f
        /*0076*/ 	.short	0x0101


	//----- nvinfo : EIATTR_VRC_CTA_INIT_COUNT
	.align		4
        /*0078*/ 	.byte	0x02, 0x4a
	.zero		1
	.zero		1


	//----- nvinfo : EIATTR_EXIT_INSTR_OFFSETS
	.align		4
        /*007c*/ 	.byte	0x04, 0x1c
        /*007e*/ 	.short	(.L_21 - .L_20)


	//   ....[0]....
.L_20:
        /*0080*/ 	.word	0x000006a0


	//   ....[1]....
        /*0084*/ 	.word	0x000007e0


	//----- nvinfo : EIATTR_CBANK_PARAM_SIZE
	.align		4
.L_21:
        /*0088*/ 	.byte	0x03, 0x19
        /*008a*/ 	.short	0x0028


	//----- nvinfo : EIATTR_PARAM_CBANK
	.align		4
        /*008c*/ 	.byte	0x04, 0x0a
        /*008e*/ 	.short	(.L_23 - .L_22)
	.align		4
.L_22:
        /*0090*/ 	.word	index@(.nv.constant0._Z15atualiza_sharedPdS_iiid)
        /*0094*/ 	.short	0x0380
        /*0096*/ 	.short	0x0028


	//----- nvinfo : EIATTR_SW_WAR
	.align		4
.L_23:
        /*0098*/ 	.byte	0x04, 0x36
        /*009a*/ 	.short	(.L_25 - .L_24)
.L_24:
        /*009c*/ 	.word	0x00000008
.L_25:


//--------------------- .nv.callgraph             --------------------------
	.section	.nv.callgraph,"",@"SHT_CUDA_CALLGRAPH"
	.align	4
	.sectionentsize	8
	.align		4
        /*0000*/ 	.word	0x00000000
	.align		4
        /*0004*/ 	.word	0xffffffff
	.align		4
        /*0008*/ 	.word	0x00000000
	.align		4
        /*000c*/ 	.word	0xfffffffe
	.align		4
        /*0010*/ 	.word	0x00000000
	.align		4
        /*0014*/ 	.word	0xfffffffd
	.align		4
        /*0018*/ 	.word	0x00000000
	.align		4
        /*001c*/ 	.word	0xfffffffc


//--------------------- .text._Z15atualiza_sharedPdS_iiid --------------------------
	.section	.text._Z15atualiza_sharedPdS_iiid,"ax",@progbits
	.align	128
        .global         _Z15atualiza_sharedPdS_iiid
        .type           _Z15atualiza_sharedPdS_iiid,@function
        .size           _Z15atualiza_sharedPdS_iiid,(.L_x_1 - _Z15atualiza_sharedPdS_iiid)
        .other          _Z15atualiza_sharedPdS_iiid,@"STO_CUDA_ENTRY STV_DEFAULT"
_Z15atualiza_sharedPdS_iiid:
.text._Z15atualiza_sharedPdS_iiid:
[----:B------:R-:W-:Y:S01]  /*0000*/  LDC R1, c[0x0][0x37c] ;  /* 0x0000df00ff017b82 */ /* 0x000fe20000000800 */
[----:B------:R-:W0:Y:S07]  /*0010*/  S2R R7, SR_TID.Y ;  /* 0x0000000000077919 */ /* 0x000e2e0000002200 */
[----:B------:R-:W1:Y:S01]  /*0020*/  LDC.64 R14, c[0x0][0x390] ;  /* 0x0000e400ff0e7b82 */ /* 0x000e620000000a00 */
[----:B------:R-:W-:Y:S01]  /*0030*/  IMAD.MOV.U32 R13, RZ, RZ, RZ ;  /* 0x000000ffff0d7224 */ /* 0x000fe200078e00ff */
[----:B------:R-:W2:Y:S01]  /*0040*/  LDCU UR4, c[0x0][0x398] ;  /* 0x00007300ff0477ac */ /* 0x000ea20008000800 */
[----:B------:R-:W0:Y:S01]  /*0050*/  S2R R12, SR_CTAID.Y ;  /* 0x00000000000c7919 */ /* 0x000e220000002600 */
[----:B------:R-:W3:Y:S01]  /*0060*/  LDCU.64 UR8, c[0x0][0x388] ;  /* 0x00007100ff0877ac */ /* 0x000ee20008000a00 */
[----:B------:R-:W4:Y:S01]  /*0070*/  S2R R6, SR_TID.Z ;  /* 0x0000000000067919 */ /* 0x000f220000002300 */
[----:B------:R-:W5:Y:S01]  /*0080*/  LDCU.64 UR6, c[0x0][0x358] ;  /* 0x00006b00ff0677ac */ /* 0x000f620008000a00 */
[----:B------:R-:W4:Y:S01]  /*0090*/  S2R R3, SR_CTAID.Z ;  /* 0x0000000000037919 */ /* 0x000f220000002700 */
[----:B------:R-:W2:Y:S01]  /*00a0*/  S2R R10, SR_TID.X ;  /* 0x00000000000a7919 */ /* 0x000ea20000002100 */
[----:B------:R-:W2:Y:S01]  /*00b0*/  S2R R17, SR_CTAID.X ;  /* 0x0000000000117919 */ /* 0x000ea20000002500 */
[----:B-1----:R-:W-:-:S02]  /*00c0*/  SHF.R.S32.HI R5, RZ, 0x1f, R15 ;  /* 0x0000001fff057819 */ /* 0x002fc4000001140f */
[----:B------:R-:W-:Y:S01]  /*00d0*/  SHF.R.S32.HI R4, RZ, 0x1f, R14 ;  /* 0x0000001fff047819 */ /* 0x000fe2000001140e */
[----:B0-----:R-:W-:-:S05]  /*00e0*/  IMAD R12, R12, 0x8, R7 ;  /* 0x000000080c0c7824 */ /* 0x001fca00078e0207 */
[----:B------:R-:W-:Y:S01]  /*00f0*/  ISETP.GE.AND P0, PT, R12, R15, PT ;  /* 0x0000000f0c00720c */ /* 0x000fe20003f06270 */
[----:B----4-:R-:W-:-:S04]  /*0100*/  IMAD R8, R3, 0x8, R6 ;  /* 0x0000000803087824 */ /* 0x010fc800078e0206 */
[----:B------:R-:W-:Y:S02]  /*0110*/  IMAD R9, R5, R8, RZ ;  /* 0x0000000805097224 */ /* 0x000fe400078e02ff */
[----:B------:R-:W-:-:S04]  /*0120*/  IMAD.WIDE.U32 R2, R8, R15, R12 ;  /* 0x0000000f08027225 */ /* 0x000fc800078e000c */
[----:B--2---:R-:W-:Y:S02]  /*0130*/  IMAD R16, R17, 0x8, R10 ;  /* 0x0000000811107824 */ /* 0x004fe400078e020a */
[----:B------:R-:W-:-:S03]  /*0140*/  IMAD.IADD R3, R3, 0x1, R9 ;  /* 0x0000000103037824 */ /* 0x000fc600078e0209 */
[--C-:B------:R-:W-:Y:S01]  /*0150*/  SHF.R.S32.HI R17, RZ, 0x1f, R16.reuse ;  /* 0x0000001fff117819 */ /* 0x100fe20000011410 */
[-C--:B------:R-:W-:Y:S01]  /*0160*/  IMAD R3, R3, R14.reuse, RZ ;  /* 0x0000000e03037224 */ /* 0x080fe200078e02ff */
[CC--:B------:R-:W-:Y:S02]  /*0170*/  ISETP.GE.OR P0, PT, R16.reuse, R14.reuse, P0 ;  /* 0x0000000e1000720c */ /* 0x0c0fe40000706670 */
[----:B------:R-:W-:Y:S01]  /*0180*/  ISETP.GE.AND P3, PT, R16, 0x1, PT ;  /* 0x000000011000780c */ /* 0x000fe20003f66270 */
[----:B------:R-:W-:Y:S01]  /*0190*/  IMAD.WIDE.U32 R28, R2, R14, R16 ;  /* 0x0000000e021c7225 */ /* 0x000fe200078e0010 */
[----:B------:R-:W-:Y:S02]  /*01a0*/  ISETP.GE.OR P4, PT, R8, UR4, P0 ;  /* 0x0000000408007c0c */ /* 0x000fe40008786670 */
[----:B------:R-:W-:Y:S01]  /*01b0*/  ISETP.NE.OR P3, PT, R10, RZ, !P3 ;  /* 0x000000ff0a00720c */ /* 0x000fe20005f65670 */
[----:B------:R-:W-:Y:S02]  /*01c0*/  IMAD R11, R4, R2, R3 ;  /* 0x00000002040b7224 */ /* 0x000fe400078e0203 */
[----:B------:R-:W-:-:S02]  /*01d0*/  IMAD.SHL.U32 R3, R28, 0x8, RZ ;  /* 0x000000081c037824 */ /* 0x000fc400078e00ff */
[----:B------:R-:W-:-:S03]  /*01e0*/  IMAD.IADD R11, R29, 0x1, R11 ;  /* 0x000000011d0b7824 */ /* 0x000fc600078e020b */
[----:B---3--:R-:W-:Y:S02]  /*01f0*/  IADD3 R18, P0, PT, R3, UR8, RZ ;  /* 0x0000000803127c10 */ /* 0x008fe4000ff1e0ff */
[----:B------:R-:W-:-:S04]  /*0200*/  SHF.L.U64.HI R2, R28, 0x3, R11 ;  /* 0x000000031c027819 */ /* 0x000fc8000001020b */
[----:B------:R-:W-:-:S05]  /*0210*/  IADD3.X R19, PT, PT, R2, UR9, RZ, P0, !PT ;  /* 0x0000000902137c10 */ /* 0x000fca00087fe4ff */
[----:B-----5:R-:W2:Y:S04]  /*0220*/  @!P4 LDG.E.64 R20, desc[UR6][R18.64] ;  /* 0x000000061214c981 */ /* 0x020ea8000c1e1b00 */
[----:B------:R-:W3:Y:S01]  /*0230*/  @!P3 LDG.E.64 R24, desc[UR6][R18.64+-0x8] ;  /* 0xfffff8061218b981 */ /* 0x000ee2000c1e1b00 */
[----:B------:R-:W-:Y:S01]  /*0240*/  MOV R13, 0x400 ;  /* 0x00000400000d7802 */ /* 0x000fe20000000f00 */
[----:B------:R-:W-:Y:S01]  /*0250*/  VIADD R17, R16, 0x1 ;  /* 0x0000000110117836 */ /* 0x000fe20000000000 */
[----:B------:R-:W-:Y:S01]  /*0260*/  ISETP.NE.AND P1, PT, R8, RZ, PT ;  /* 0x000000ff0800720c */ /* 0x000fe20003f25270 */
[----:B------:R-:W0:Y:S01]  /*0270*/  S2R R0, SR_CgaCtaId ;  /* 0x0000000000007919 */ /* 0x000e220000008800 */
[----:B------:R-:W-:Y:S02]  /*0280*/  ISETP.NE.AND P0, PT, R12, RZ, PT ;  /* 0x000000ff0c00720c */ /* 0x000fe40003f05270 */
[----:B------:R-:W-:-:S02]  /*0290*/  ISETP.NE.OR P1, PT, R6, RZ, !P1 ;  /* 0x000000ff0600720c */ /* 0x000fc40004f25670 */
[----:B------:R-:W-:Y:S02]  /*02a0*/  ISETP.NE.OR P0, PT, R7, RZ, !P0 ;  /* 0x000000ff0700720c */ /* 0x000fe40004705670 */
[----:B0-----:R-:W-:-:S05]  /*02b0*/  LEA R13, R0, R13, 0x18 ;  /* 0x0000000d000d7211 */ /* 0x001fca00078ec0ff */
[----:B------:R-:W-:-:S04]  /*02c0*/  IMAD R9, R6, 0x320, R13 ;  /* 0x0000032006097824 */ /* 0x000fc800078e020d */
[----:B------:R-:W-:Y:S02]  /*02d0*/  @!P1 IMAD R13, R7, 0x50, R13 ;  /* 0x00000050070d9824 */ /* 0x000fe400078e020d */
[----:B------:R-:W-:Y:S02]  /*02e0*/  VIADD R0, R9, 0x320 ;  /* 0x0000032009007836 */ /* 0x000fe40000000000 */
[----:B------:R-:W-:Y:S02]  /*02f0*/  @!P0 IMAD R9, R10, 0x8, R9 ;  /* 0x000000080a098824 */ /* 0x000fe400078e0209 */
[----:B------:R-:W-:Y:S02]  /*0300*/  IMAD R27, R7, 0x50, R0 ;  /* 0x00000050071b7824 */ /* 0x000fe400078e0200 */
[----:B------:R-:W-:Y:S02]  /*0310*/  VIADD R0, R12, 0x1 ;  /* 0x000000010c007836 */ /* 0x000fe40000000000 */
[----:B------:R-:W-:-:S03]  /*0320*/  @!P1 IMAD R13, R10, 0x8, R13 ;  /* 0x000000080a0d9824 */ /* 0x000fc600078e020d */
[----:B------:R-:W-:Y:S01]  /*0330*/  ISETP.GE.AND P2, PT, R0, R15, PT ;  /* 0x0000000f0000720c */ /* 0x000fe20003f46270 */
[----:B------:R-:W-:-:S03]  /*0340*/  IMAD R0, R10, 0x8, R27 ;  /* 0x000000080a007824 */ /* 0x000fc600078e021b */
[----:B------:R-:W-:Y:S02]  /*0350*/  ISETP.LT.U32.OR P2, PT, R7, 0x7, P2 ;  /* 0x000000070700780c */ /* 0x000fe40001741470 */
[----:B------:R-:W-:-:S05]  /*0360*/  @!P1 IADD3 R7, P5, PT, RZ, -R15, RZ ;  /* 0x8000000fff079210 */ /* 0x000fca0007fbe0ff */
[----:B------:R-:W-:Y:S01]  /*0370*/  @!P1 IMAD.X R23, RZ, RZ, ~R5, P5 ;  /* 0x000000ffff179224 */ /* 0x000fe200028e0e05 */
[----:B--2---:R0:W-:Y:S01]  /*0380*/  @!P4 STS.64 [R0+0x58], R20 ;  /* 0x000058140000c388 */ /* 0x0041e20000000a00 */
[----:B------:R-:W-:-:S04]  /*0390*/  ISETP.GE.AND P4, PT, R17, R14, PT ;  /* 0x0000000e1100720c */ /* 0x000fc80003f86270 */
[-C--:B------:R-:W-:Y:S01]  /*03a0*/  @!P2 IADD3 R17, P6, PT, R28, R14.reuse, RZ ;  /* 0x0000000e1c11a210 */ /* 0x080fe20007fde0ff */
[----:B---3--:R1:W-:Y:S01]  /*03b0*/  @!P3 STS.64 [R27+0x50], R24 ;  /* 0x000050181b00b388 */ /* 0x0083e20000000a00 */
[----:B------:R-:W-:Y:S02]  /*03c0*/  ISETP.LT.U32.OR P4, PT, R10, 0x7, P4 ;  /* 0x000000070a00780c */ /* 0x000fe40002781470 */
[----:B------:R-:W-:Y:S01]  /*03d0*/  @!P0 IADD3 R10, P5, PT, R28, -R14, RZ ;  /* 0x8000000e1c0a8210 */ /* 0x000fe20007fbe0ff */
[----:B------:R-:W-:-:S04]  /*03e0*/  @!P2 IMAD.X R26, R4, 0x1, R11, P6 ;  /* 0x00000001041aa824 */ /* 0x000fc800030e060b */
[----:B0-----:R-:W-:Y:S01]  /*03f0*/  @!P0 IMAD.X R21, R11, 0x1, ~R4, P5 ;  /* 0x000000010b158824 */ /* 0x001fe200028e0e04 */
[C---:B------:R-:W-:Y:S02]  /*0400*/  @!P0 LEA R20, P3, R10.reuse, UR8, 0x3 ;  /* 0x000000080a148c11 */ /* 0x040fe4000f8618ff */
[----:B------:R-:W-:Y:S01]  /*0410*/  @!P2 LEA R22, P5, R17, UR8, 0x3 ;  /* 0x000000081116ac11 */ /* 0x000fe2000f8a18ff */
[-C--:B-1----:R-:W-:Y:S01]  /*0420*/  @!P1 IMAD R24, R23, R14.reuse, RZ ;  /* 0x0000000e17189224 */ /* 0x082fe200078e02ff */
[----:B------:R-:W-:Y:S01]  /*0430*/  @!P0 LEA.HI.X R21, R10, UR9, R21, 0x3, P3 ;  /* 0x000000090a158c11 */ /* 0x000fe200098f1c15 */
[----:B------:R-:W-:Y:S01]  /*0440*/  @!P1 IMAD.MOV.U32 R10, RZ, RZ, R28 ;  /* 0x000000ffff0a9224 */ /* 0x000fe200078e001c */
[----:B------:R-:W-:Y:S01]  /*0450*/  @!P2 LEA.HI.X R23, R17, UR9, R26, 0x3, P5 ;  /* 0x000000091117ac11 */ /* 0x000fe2000a8f1c1a */
[----:B------:R-:W-:Y:S01]  /*0460*/  @!P1 IMAD R17, R4, R7, R24 ;  /* 0x0000000704119224 */ /* 0x000fe200078e0218 */
[----:B------:R-:W2:Y:S01]  /*0470*/  @!P4 LDG.E.64 R18, desc[UR6][R18.64+0x8] ;  /* 0x000008061212c981 */ /* 0x000ea2000c1e1b00 */
[----:B------:R-:W-:-:S03]  /*0480*/  @!P1 IMAD.WIDE.U32 R26, R7, R14, R10 ;  /* 0x0000000e071a9225 */ /* 0x000fc600078e000a */
[----:B------:R-:W3:Y:S01]  /*0490*/  @!P0 LDG.E.64 R20, desc[UR6][R20.64] ;  /* 0x0000000614148981 */ /* 0x000ee2000c1e1b00 */
[----:B------:R-:W-:Y:S01]  /*04a0*/  @!P1 IMAD.IADD R7, R27, 0x1, R17 ;  /* 0x000000011b079824 */ /* 0x000fe200078e0211 */
[C---:B------:R-:W-:Y:S02]  /*04b0*/  @!P1 LEA R24, P3, R26.reuse, UR8, 0x3 ;  /* 0x000000081a189c11 */ /* 0x040fe4000f8618ff */
[----:B------:R-:W4:Y:S02]  /*04c0*/  @!P2 LDG.E.64 R22, desc[UR6][R22.64] ;  /* 0x000000061616a981 */ /* 0x000f24000c1e1b00 */
[----:B------:R-:W-:Y:S01]  /*04d0*/  @!P1 LEA.HI.X R25, R26, UR9, R7, 0x3, P3 ;  /* 0x000000091a199c11 */ /* 0x000fe200098f1c07 */
[----:B------:R-:W-:-:S05]  /*04e0*/  VIADD R7, R8, 0x1 ;  /* 0x0000000108077836 */ /* 0x000fca0000000000 */
[----:B------:R-:W-:Y:S01]  /*04f0*/  ISETP.GE.AND P3, PT, R7, UR4, PT ;  /* 0x0000000407007c0c */ /* 0x000fe2000bf66270 */
[----:B------:R-:W5:Y:S03]  /*0500*/  @!P1 LDG.E.64 R24, desc[UR6][R24.64] ;  /* 0x0000000618189981 */ /* 0x000f66000c1e1b00 */
[----:B------:R-:W-:-:S13]  /*0510*/  ISETP.LT.U32.OR P3, PT, R6, 0x7, P3 ;  /* 0x000000070600780c */ /* 0x000fda0001f61470 */
[-C--:B------:R-:W-:Y:S02]  /*0520*/  @!P3 IMAD R5, R5, R14.reuse, RZ ;  /* 0x0000000e0505b224 */ /* 0x080fe400078e02ff */
[----:B------:R-:W-:Y:S02]  /*0530*/  @!P3 IMAD.MOV.U32 R6, RZ, RZ, R28 ;  /* 0x000000ffff06b224 */ /* 0x000fe400078e001c */
[----:B------:R-:W-:Y:S02]  /*0540*/  @!P3 IMAD.MOV.U32 R7, RZ, RZ, R11 ;  /* 0x000000ffff07b224 */ /* 0x000fe400078e000b */
[----:B------:R-:W-:Y:S02]  /*0550*/  @!P3 IMAD R5, R4, R15, R5 ;  /* 0x0000000f0405b224 */ /* 0x000fe400078e0205 */
[----:B------:R-:W-:-:S04]  /*0560*/  @!P3 IMAD.WIDE.U32 R6, R15, R14, R6 ;  /* 0x0000000e0f06b225 */ /* 0x000fc800078e0006 */
[----:B------:R-:W-:Y:S01]  /*0570*/  @!P3 IMAD.IADD R5, R7, 0x1, R5 ;  /* 0x000000010705b824 */ /* 0x000fe200078e0205 */
[----:B------:R-:W-:-:S04]  /*0580*/  @!P3 LEA R4, P5, R6, UR8, 0x3 ;  /* 0x000000080604bc11 */ /* 0x000fc8000f8a18ff */
[----:B------:R-:W-:-:S06]  /*0590*/  @!P3 LEA.HI.X R5, R6, UR9, R5, 0x3, P5 ;  /* 0x000000090605bc11 */ /* 0x000fcc000a8f1c05 */
[----:B------:R-:W5:Y:S01]  /*05a0*/  @!P3 LDG.E.64 R4, desc[UR6][R4.64] ;  /* 0x000000060404b981 */ /* 0x000f62000c1e1b00 */
[----:B------:R-:W-:-:S05]  /*05b0*/  VIADD R7, R14, 0xffffffff ;  /* 0xffffffff0e077836 */ /* 0x000fca0000000000 */
[----:B------:R-:W-:-:S04]  /*05c0*/  ISETP.GE.AND P5, PT, R16, R7, PT ;  /* 0x000000071000720c */ /* 0x000fc80003fa6270 */
[----:B------:R-:W-:-:S04]  /*05d0*/  ISETP.LT.OR P5, PT, R16, 0x1, P5 ;  /* 0x000000011000780c */ /* 0x000fc80002fa1670 */
[----:B------:R-:W-:Y:S01]  /*05e0*/  ISETP.EQ.OR P5, PT, R12, RZ, P5 ;  /* 0x000000ff0c00720c */ /* 0x000fe20002fa2670 */
[----:B------:R-:W-:-:S12]  /*05f0*/  UIADD3 UR4, UPT, UPT, UR4, -0x1, URZ ;  /* 0xffffffff04047890 */ /* 0x000fd8000fffe0ff */
[----:B------:R-:W-:-:S05]  /*0600*/  @!P5 VIADD R15, R15, 0xffffffff ;  /* 0xffffffff0f0fd836 */ /* 0x000fca0000000000 */
[----:B------:R-:W-:-:S04]  /*0610*/  ISETP.LT.AND P5, PT, R12, R15, !P5 ;  /* 0x0000000f0c00720c */ /* 0x000fc80006fa1270 */
[----:B------:R-:W-:-:S04]  /*0620*/  ISETP.EQ.OR P5, PT, R8, RZ, !P5 ;  /* 0x000000ff0800720c */ /* 0x000fc80006fa2670 */
[----:B------:R-:W-:Y:S01]  /*0630*/  ISETP.GE.OR P5, PT, R8, UR4, P5 ;  /* 0x0000000408007c0c */ /* 0x000fe2000afa6670 */
[----:B--2---:R0:W-:Y:S04]  /*0640*/  @!P4 STS.64 [R0+0x60], R18 ;  /* 0x000060120000c388 */ /* 0x0041e80000000a00 */
[----:B---3--:R0:W-:Y:S04]  /*0650*/  @!P0 STS.64 [R9+0x328], R20 ;  /* 0x0003281409008388 */ /* 0x0081e80000000a00 */
[----:B----4-:R0:W-:Y:S04]  /*0660*/  @!P2 STS.64 [R0+0xa8], R22 ;  /* 0x0000a8160000a388 */ /* 0x0101e80000000a00 */
[----:B-----5:R0:W-:Y:S04]  /*0670*/  @!P1 STS.64 [R13+0x58], R24 ;  /* 0x000058180d009388 */ /* 0x0201e80000000a00 */
[----:B------:R0:W-:Y:S01]  /*0680*/  @!P3 STS.64 [R0+0x378], R4 ;  /* 0x000378040000b388 */ /* 0x0001e20000000a00 */
[----:B------:R-:W-:Y:S06]  /*0690*/  BAR.SYNC.DEFER_BLOCKING 0x0 ;  /* 0x0000000000007b1d */ /* 0x000fec0000010000 */
[----:B------:R-:W-:Y:S05]  /*06a0*/  @P5 EXIT ;  /* 0x000000000000594d */ /* 0x000fea0003800000 */
[----:B0-----:R-:W-:Y:S01]  /*06b0*/  LDS.64 R4, [R0+0x60] ;  /* 0x0000600000047984 */ /* 0x001fe20000000a00 */
[----:B------:R-:W0:Y:S03]  /*06c0*/  LDCU.64 UR8, c[0x0][0x380] ;  /* 0x00007000ff0877ac */ /* 0x000e260008000a00 */
[----:B------:R-:W1:Y:S01]  /*06d0*/  LDS.64 R6, [R0+0x50] ;  /* 0x0000500000067984 */ /* 0x000e620000000a00 */
[----:B------:R-:W2:Y:S03]  /*06e0*/  LDCU.64 UR4, c[0x0][0x3a0] ;  /* 0x00007400ff0477ac */ /* 0x000ea60008000a00 */
[----:B------:R-:W3:Y:S04]  /*06f0*/  LDS.64 R8, [R0+0xa8] ;  /* 0x0000a80000087984 */ /* 0x000ee80000000a00 */
[----:B------:R-:W4:Y:S04]  /*0700*/  LDS.64 R10, [R0+0x8] ;  /* 0x00000800000a7984 */ /* 0x000f280000000a00 */
[----:B------:R-:W5:Y:S04]  /*0710*/  LDS.64 R12, [R0+0x378] ;  /* 0x00037800000c7984 */ /* 0x000f680000000a00 */
[----:B------:R-:W2:Y:S01]  /*0720*/  LDS.64 R14, [R0+-0x2c8] ;  /* 0xfffd3800000e7984 */ /* 0x000ea20000000a00 */
[----:B-1----:R-:W-:-:S03]  /*0730*/  DADD R6, R4, R6 ;  /* 0x0000000004067229 */ /* 0x002fc60000000006 */
[----:B------:R-:W1:Y:S05]  /*0740*/  LDS.64 R4, [R0+0x58] ;  /* 0x0000580000047984 */ /* 0x000e6a0000000a00 */
[----:B---3--:R-:W-:Y:S01]  /*0750*/  DADD R6, R6, R8 ;  /* 0x0000000006067229 */ /* 0x008fe20000000008 */
[----:B0-----:R-:W-:-:S04]  /*0760*/  IADD3 R8, P0, PT, R3, UR8, RZ ;  /* 0x0000000803087c10 */ /* 0x001fc8000ff1e0ff */
[----:B------:R-:W-:-:S03]  /*0770*/  IADD3.X R9, PT, PT, R2, UR9, RZ, P0, !PT ;  /* 0x0000000902097c10 */ /* 0x000fc600087fe4ff */
[----:B----4-:R-:W-:-:S08]  /*0780*/  DADD R6, R6, R10 ;  /* 0x0000000006067229 */ /* 0x010fd0000000000a */
[----:B-----5:R-:W-:-:S08]  /*0790*/  DADD R6, R6, R12 ;  /* 0x0000000006067229 */ /* 0x020fd0000000000c */
[----:B--2---:R-:W-:-:S08]  /*07a0*/  DADD R6, R6, R14 ;  /* 0x0000000006067229 */ /* 0x004fd0000000000e */
[----:B-1----:R-:W-:-:S08]  /*07b0*/  DFMA R6, R4, -6, R6 ;  /* 0xc01800000406782b */ /* 0x002fd00000000006 */
[----:B------:R-:W-:-:S07]  /*07c0*/  DFMA R6, R6, UR4, R4 ;  /* 0x0000000406067c2b */ /* 0x000fce0008000004 */
[----:B------:R-:W-:Y:S01]  /*07d0*/  STG.E.64 desc[UR6][R8.64], R6 ;  /* 0x0000000608007986 */ /* 0x000fe2000c101b06 */
[----:B------:R-:W-:Y:S05]  /*07e0*/  EXIT ;  /* 0x000000000000794d */ /* 0x000fea0003800000 */
.L_x_0:
[----:B------:R-:W-:-:S00]  /*07f0*/  BRA `(.L_x_0) ;  /* 0xfffffffc00fc7947 */ /* 0x000fc0000383ffff */
[----:B------:R-:W-:-:S00]  /*0800*/  NOP ;  /* 0x0000000000007918 */ /* 0x000fc00000000000 */
[----:B------:R-:W-:-:S00]  /*0810*/  NOP ;  /* 0x0000000000007918 */ /* 0x000fc00000000000 */
[----:B------:R-:W-:-:S00]  /*0820*/  NOP ;  /* 0x0000000000007918 */ /* 0x000fc00000000000 */
[----:B------:R-:W-:-:S00]  /*0830*/  NOP ;  /* 0x0000000000007918 */ /* 0x000fc00000000000 */
[----:B------:R-:W-:-:S00]  /*0840*/  NOP ;  /* 0x0000000000007918 */ /* 0x000fc00000000000 */
[----:B------:R-:W-:-:S00]  /*0850*/  NOP ;  /* 0x0000000000007918 */ /* 0x000fc00000000000 */
[----:B------:R-:W-:-:S00]  /*0860*/  NOP ;  /* 0x0000000000007918 */ /* 0x000fc00000000000 */
[----:B------:R-:W-:-:S00]  /*0870*/  NOP ;  /* 0x0000000000007918 */ /* 0x000fc00000000000 */
.L_x_1:


//--------------------- .nv.shared._Z15atualiza_sharedPdS_iiid --------------------------
	.section	.nv.shared._Z15atualiza_sharedPdS_iiid,"aw",@nobits
	.sectionflags	@""
	.align	8
.nv.shared._Z15atualiza_sharedPdS_iiid:
	.zero		9024


//--------------------- .nv.shared.reserved.0     --------------------------
	.section	.nv.shared.reserved.0,"aw",@nobits
	.weak		__nv_reservedSMEM_offset_0_alias
	.size		__nv_reservedSMEM_offset_0_alias, 0, 64
	.other		__nv_reservedSMEM_offset_0_alias,@"STO_CUDA_RESERVED_SHARED STV_DEFAULT"
__nv_reservedSMEM_offset_0_alias:
	.zero		0
	.zero		64


//--------------------- .nv.constant0._Z15atualiza_sharedPdS_iiid --------------------------
	.section	.nv.constant0._Z15atualiza_sharedPdS_iiid,"a",@progbits
	.sectionflags	@""
	.align	4
.nv.constant0._Z15atualiza_sharedPdS_iiid:
	.zero		936


//--------------------- SYMBOLS --------------------------

	.type		.nv.reservedSmem.offset0,@object
	.size		.nv.reservedSmem.offset0,0x4
	.type		.nv.reservedSmem.cap,@object
	.size		.nv.reservedSmem.cap,0x4
